//
// Generated by NVIDIA NVVM Compiler
//
// Compiler Build ID: CL-36424714
// Cuda compilation tools, release 13.0, V13.0.88
// Based on NVVM 20.0.0
//

.version 9.0
.target sm_100
.address_size 64

	// .globl	_Z17selectionSortRowsPii

.visible .entry _Z17selectionSortRowsPii(
	.param .u64 .ptr .align 1 _Z17selectionSortRowsPii_param_0,
	.param .u32 _Z17selectionSortRowsPii_param_1
)
{
	.reg .pred 	%p<44>;
	.reg .b16 	%rs<15>;
	.reg .b32 	%r<220>;
	.reg .b64 	%rd<97>;

	ld.param.u64 	%rd3, [_Z17selectionSortRowsPii_param_0];
	ld.param.u32 	%r37, [_Z17selectionSortRowsPii_param_1];
	cvta.to.global.u64 	%rd1, %rd3;
	add.s32 	%r1, %r37, -1;
	setp.lt.s32 	%p1, %r37, 2;
	@%p1 bra 	$L__BB0_19;
	mov.u32 	%r39, %ctaid.x;
	mul.lo.s32 	%r2, %r37, %r39;
	add.s32 	%r3, %r37, -2;
	cvt.u16.u32 	%rs1, %r37;
	mov.b32 	%r205, 0;
	mov.b16 	%rs13, 0;
	cvt.u64.u32 	%rd85, %r2;
	mov.u16 	%rs14, %rs13;
$L__BB0_2:
	sub.s32 	%r5, %r1, %r205;
	sub.s32 	%r41, %r3, %r205;
	add.s32 	%r6, %r205, 1;
	setp.lt.u32 	%p2, %r41, 15;
	mov.u32 	%r214, %r6;
	mov.u32 	%r219, %r205;
	@%p2 bra 	$L__BB0_6;
	add.s32 	%r207, %r2, %r205;
	and.b32  	%r42, %r5, -16;
	neg.s32 	%r206, %r42;
	mov.u32 	%r208, %r205;
	mov.u32 	%r219, %r205;
$L__BB0_4:
	.pragma "nounroll";
	add.s32 	%r43, %r208, 1;
	add.s32 	%r44, %r207, 1;
	mul.wide.u32 	%rd4, %r44, 4;
	add.s64 	%rd5, %rd1, %rd4;
	ld.global.u32 	%r45, [%rd5];
	add.s32 	%r46, %r219, %r2;
	mul.wide.s32 	%rd6, %r46, 4;
	add.s64 	%rd7, %rd1, %rd6;
	ld.global.u32 	%r47, [%rd7];
	setp.lt.s32 	%p3, %r45, %r47;
	selp.b32 	%r48, %r43, %r219, %p3;
	cvt.u64.u32 	%rd9, %r43;
	add.s64 	%rd10, %rd9, %rd85;
	shl.b64 	%rd11, %rd10, 2;
	add.s64 	%rd12, %rd1, %rd11;
	ld.global.u32 	%r49, [%rd12+4];
	add.s32 	%r50, %r48, %r2;
	mul.wide.s32 	%rd13, %r50, 4;
	add.s64 	%rd14, %rd1, %rd13;
	ld.global.u32 	%r51, [%rd14];
	setp.lt.s32 	%p4, %r49, %r51;
	add.s32 	%r52, %r208, 2;
	selp.b32 	%r53, %r52, %r48, %p4;
	ld.global.u32 	%r54, [%rd12+8];
	add.s32 	%r55, %r53, %r2;
	mul.wide.s32 	%rd15, %r55, 4;
	add.s64 	%rd16, %rd1, %rd15;
	ld.global.u32 	%r56, [%rd16];
	setp.lt.s32 	%p5, %r54, %r56;
	add.s32 	%r57, %r208, 3;
	selp.b32 	%r58, %r57, %r53, %p5;
	ld.global.u32 	%r59, [%rd12+12];
	add.s32 	%r60, %r58, %r2;
	mul.wide.s32 	%rd17, %r60, 4;
	add.s64 	%rd18, %rd1, %rd17;
	ld.global.u32 	%r61, [%rd18];
	setp.lt.s32 	%p6, %r59, %r61;
	add.s32 	%r62, %r208, 4;
	selp.b32 	%r63, %r62, %r58, %p6;
	ld.global.u32 	%r64, [%rd12+16];
	add.s32 	%r65, %r63, %r2;
	mul.wide.s32 	%rd19, %r65, 4;
	add.s64 	%rd20, %rd1, %rd19;
	ld.global.u32 	%r66, [%rd20];
	setp.lt.s32 	%p7, %r64, %r66;
	add.s32 	%r67, %r208, 5;
	selp.b32 	%r68, %r67, %r63, %p7;
	ld.global.u32 	%r69, [%rd12+20];
	add.s32 	%r70, %r68, %r2;
	mul.wide.s32 	%rd21, %r70, 4;
	add.s64 	%rd22, %rd1, %rd21;
	ld.global.u32 	%r71, [%rd22];
	setp.lt.s32 	%p8, %r69, %r71;
	add.s32 	%r72, %r208, 6;
	selp.b32 	%r73, %r72, %r68, %p8;
	ld.global.u32 	%r74, [%rd12+24];
	add.s32 	%r75, %r73, %r2;
	mul.wide.s32 	%rd23, %r75, 4;
	add.s64 	%rd24, %rd1, %rd23;
	ld.global.u32 	%r76, [%rd24];
	setp.lt.s32 	%p9, %r74, %r76;
	add.s32 	%r77, %r208, 7;
	selp.b32 	%r78, %r77, %r73, %p9;
	ld.global.u32 	%r79, [%rd12+28];
	add.s32 	%r80, %r78, %r2;
	mul.wide.s32 	%rd25, %r80, 4;
	add.s64 	%rd26, %rd1, %rd25;
	ld.global.u32 	%r81, [%rd26];
	setp.lt.s32 	%p10, %r79, %r81;
	add.s32 	%r82, %r208, 8;
	selp.b32 	%r83, %r82, %r78, %p10;
	ld.global.u32 	%r84, [%rd12+32];
	add.s32 	%r85, %r83, %r2;
	mul.wide.s32 	%rd27, %r85, 4;
	add.s64 	%rd28, %rd1, %rd27;
	ld.global.u32 	%r86, [%rd28];
	setp.lt.s32 	%p11, %r84, %r86;
	add.s32 	%r87, %r208, 9;
	selp.b32 	%r88, %r87, %r83, %p11;
	ld.global.u32 	%r89, [%rd12+36];
	add.s32 	%r90, %r88, %r2;
	mul.wide.s32 	%rd29, %r90, 4;
	add.s64 	%rd30, %rd1, %rd29;
	ld.global.u32 	%r91, [%rd30];
	setp.lt.s32 	%p12, %r89, %r91;
	add.s32 	%r92, %r208, 10;
	selp.b32 	%r93, %r92, %r88, %p12;
	ld.global.u32 	%r94, [%rd12+40];
	add.s32 	%r95, %r93, %r2;
	mul.wide.s32 	%rd31, %r95, 4;
	add.s64 	%rd32, %rd1, %rd31;
	ld.global.u32 	%r96, [%rd32];
	setp.lt.s32 	%p13, %r94, %r96;
	add.s32 	%r97, %r208, 11;
	selp.b32 	%r98, %r97, %r93, %p13;
	ld.global.u32 	%r99, [%rd12+44];
	add.s32 	%r100, %r98, %r2;
	mul.wide.s32 	%rd33, %r100, 4;
	add.s64 	%rd34, %rd1, %rd33;
	ld.global.u32 	%r101, [%rd34];
	setp.lt.s32 	%p14, %r99, %r101;
	add.s32 	%r102, %r208, 12;
	selp.b32 	%r103, %r102, %r98, %p14;
	ld.global.u32 	%r104, [%rd12+48];
	add.s32 	%r105, %r103, %r2;
	mul.wide.s32 	%rd35, %r105, 4;
	add.s64 	%rd36, %rd1, %rd35;
	ld.global.u32 	%r106, [%rd36];
	setp.lt.s32 	%p15, %r104, %r106;
	add.s32 	%r107, %r208, 13;
	selp.b32 	%r108, %r107, %r103, %p15;
	ld.global.u32 	%r109, [%rd12+52];
	add.s32 	%r110, %r108, %r2;
	mul.wide.s32 	%rd37, %r110, 4;
	add.s64 	%rd38, %rd1, %rd37;
	ld.global.u32 	%r111, [%rd38];
	setp.lt.s32 	%p16, %r109, %r111;
	add.s32 	%r112, %r208, 14;
	selp.b32 	%r113, %r112, %r108, %p16;
	ld.global.u32 	%r114, [%rd12+56];
	add.s32 	%r115, %r113, %r2;
	mul.wide.s32 	%rd39, %r115, 4;
	add.s64 	%rd40, %rd1, %rd39;
	ld.global.u32 	%r116, [%rd40];
	setp.lt.s32 	%p17, %r114, %r116;
	add.s32 	%r117, %r208, 15;
	selp.b32 	%r118, %r117, %r113, %p17;
	ld.global.u32 	%r119, [%rd12+60];
	add.s32 	%r120, %r118, %r2;
	mul.wide.s32 	%rd41, %r120, 4;
	add.s64 	%rd42, %rd1, %rd41;
	ld.global.u32 	%r121, [%rd42];
	setp.lt.s32 	%p18, %r119, %r121;
	add.s32 	%r208, %r208, 16;
	selp.b32 	%r219, %r208, %r118, %p18;
	add.s32 	%r207, %r207, 16;
	add.s32 	%r206, %r206, 16;
	setp.ne.s32 	%p19, %r206, 0;
	@%p19 bra 	$L__BB0_4;
	add.s32 	%r214, %r208, 1;
$L__BB0_6:
	and.b32  	%r122, %r5, 15;
	setp.eq.s32 	%p20, %r122, 0;
	@%p20 bra 	$L__BB0_16;
	not.b16 	%rs9, %rs14;
	add.s16 	%rs10, %rs9, %rs1;
	cvt.u32.u16 	%r124, %rs10;
	and.b32  	%r21, %r124, 15;
	add.s32 	%r125, %r21, -1;
	setp.lt.u32 	%p21, %r125, 7;
	@%p21 bra 	$L__BB0_9;
	add.s32 	%r126, %r214, %r2;
	mul.wide.u32 	%rd43, %r126, 4;
	add.s64 	%rd44, %rd1, %rd43;
	ld.global.u32 	%r127, [%rd44];
	add.s32 	%r128, %r219, %r2;
	mul.wide.s32 	%rd45, %r128, 4;
	add.s64 	%rd46, %rd1, %rd45;
	ld.global.u32 	%r129, [%rd46];
	setp.lt.s32 	%p22, %r127, %r129;
	selp.b32 	%r130, %r214, %r219, %p22;
	add.s32 	%r131, %r214, 1;
	cvt.u64.u32 	%rd48, %r214;
	add.s64 	%rd49, %rd48, %rd85;
	shl.b64 	%rd50, %rd49, 2;
	add.s64 	%rd51, %rd1, %rd50;
	ld.global.u32 	%r132, [%rd51+4];
	add.s32 	%r133, %r130, %r2;
	mul.wide.s32 	%rd52, %r133, 4;
	add.s64 	%rd53, %rd1, %rd52;
	ld.global.u32 	%r134, [%rd53];
	setp.lt.s32 	%p23, %r132, %r134;
	selp.b32 	%r135, %r131, %r130, %p23;
	add.s32 	%r136, %r214, 2;
	ld.global.u32 	%r137, [%rd51+8];
	add.s32 	%r138, %r135, %r2;
	mul.wide.s32 	%rd54, %r138, 4;
	add.s64 	%rd55, %rd1, %rd54;
	ld.global.u32 	%r139, [%rd55];
	setp.lt.s32 	%p24, %r137, %r139;
	selp.b32 	%r140, %r136, %r135, %p24;
	add.s32 	%r141, %r214, 3;
	ld.global.u32 	%r142, [%rd51+12];
	add.s32 	%r143, %r140, %r2;
	mul.wide.s32 	%rd56, %r143, 4;
	add.s64 	%rd57, %rd1, %rd56;
	ld.global.u32 	%r144, [%rd57];
	setp.lt.s32 	%p25, %r142, %r144;
	selp.b32 	%r145, %r141, %r140, %p25;
	add.s32 	%r146, %r214, 4;
	ld.global.u32 	%r147, [%rd51+16];
	add.s32 	%r148, %r145, %r2;
	mul.wide.s32 	%rd58, %r148, 4;
	add.s64 	%rd59, %rd1, %rd58;
	ld.global.u32 	%r149, [%rd59];
	setp.lt.s32 	%p26, %r147, %r149;
	selp.b32 	%r150, %r146, %r145, %p26;
	add.s32 	%r151, %r214, 5;
	ld.global.u32 	%r152, [%rd51+20];
	add.s32 	%r153, %r150, %r2;
	mul.wide.s32 	%rd60, %r153, 4;
	add.s64 	%rd61, %rd1, %rd60;
	ld.global.u32 	%r154, [%rd61];
	setp.lt.s32 	%p27, %r152, %r154;
	selp.b32 	%r155, %r151, %r150, %p27;
	add.s32 	%r156, %r214, 6;
	ld.global.u32 	%r157, [%rd51+24];
	add.s32 	%r158, %r155, %r2;
	mul.wide.s32 	%rd62, %r158, 4;
	add.s64 	%rd63, %rd1, %rd62;
	ld.global.u32 	%r159, [%rd63];
	setp.lt.s32 	%p28, %r157, %r159;
	selp.b32 	%r160, %r156, %r155, %p28;
	add.s32 	%r161, %r214, 7;
	ld.global.u32 	%r162, [%rd51+28];
	add.s32 	%r163, %r160, %r2;
	mul.wide.s32 	%rd64, %r163, 4;
	add.s64 	%rd65, %rd1, %rd64;
	ld.global.u32 	%r164, [%rd65];
	setp.lt.s32 	%p29, %r162, %r164;
	selp.b32 	%r219, %r161, %r160, %p29;
	add.s32 	%r214, %r214, 8;
$L__BB0_9:
	and.b32  	%r165, %r21, 7;
	setp.eq.s32 	%p30, %r165, 0;
	@%p30 bra 	$L__BB0_16;
	not.b16 	%rs11, %rs13;
	add.s16 	%rs12, %rs11, %rs1;
	cvt.u32.u16 	%r167, %rs12;
	and.b32  	%r168, %r167, 7;
	and.b32  	%r27, %r167, 3;
	add.s32 	%r169, %r168, -1;
	setp.lt.u32 	%p31, %r169, 3;
	@%p31 bra 	$L__BB0_12;
	add.s32 	%r170, %r214, %r2;
	mul.wide.u32 	%rd66, %r170, 4;
	add.s64 	%rd67, %rd1, %rd66;
	ld.global.u32 	%r171, [%rd67];
	add.s32 	%r172, %r219, %r2;
	mul.wide.s32 	%rd68, %r172, 4;
	add.s64 	%rd69, %rd1, %rd68;
	ld.global.u32 	%r173, [%rd69];
	setp.lt.s32 	%p32, %r171, %r173;
	selp.b32 	%r174, %r214, %r219, %p32;
	add.s32 	%r175, %r214, 1;
	cvt.u64.u32 	%rd71, %r214;
	add.s64 	%rd72, %rd71, %rd85;
	shl.b64 	%rd73, %rd72, 2;
	add.s64 	%rd74, %rd1, %rd73;
	ld.global.u32 	%r176, [%rd74+4];
	add.s32 	%r177, %r174, %r2;
	mul.wide.s32 	%rd75, %r177, 4;
	add.s64 	%rd76, %rd1, %rd75;
	ld.global.u32 	%r178, [%rd76];
	setp.lt.s32 	%p33, %r176, %r178;
	selp.b32 	%r179, %r175, %r174, %p33;
	add.s32 	%r180, %r214, 2;
	ld.global.u32 	%r181, [%rd74+8];
	add.s32 	%r182, %r179, %r2;
	mul.wide.s32 	%rd77, %r182, 4;
	add.s64 	%rd78, %rd1, %rd77;
	ld.global.u32 	%r183, [%rd78];
	setp.lt.s32 	%p34, %r181, %r183;
	selp.b32 	%r184, %r180, %r179, %p34;
	add.s32 	%r185, %r214, 3;
	ld.global.u32 	%r186, [%rd74+12];
	add.s32 	%r187, %r184, %r2;
	mul.wide.s32 	%rd79, %r187, 4;
	add.s64 	%rd80, %rd1, %rd79;
	ld.global.u32 	%r188, [%rd80];
	setp.lt.s32 	%p35, %r186, %r188;
	selp.b32 	%r219, %r185, %r184, %p35;
	add.s32 	%r214, %r214, 4;
$L__BB0_12:
	setp.eq.s32 	%p36, %r27, 0;
	@%p36 bra 	$L__BB0_16;
	add.s32 	%r189, %r214, %r2;
	mul.wide.u32 	%rd81, %r189, 4;
	add.s64 	%rd82, %rd1, %rd81;
	ld.global.u32 	%r190, [%rd82];
	add.s32 	%r191, %r219, %r2;
	mul.wide.s32 	%rd83, %r191, 4;
	add.s64 	%rd84, %rd1, %rd83;
	ld.global.u32 	%r192, [%rd84];
	setp.lt.s32 	%p37, %r190, %r192;
	selp.b32 	%r219, %r214, %r219, %p37;
	setp.eq.s32 	%p38, %r27, 1;
	@%p38 bra 	$L__BB0_16;
	add.s32 	%r193, %r214, 1;
	cvt.u64.u32 	%rd86, %r214;
	add.s64 	%rd87, %rd86, %rd85;
	shl.b64 	%rd88, %rd87, 2;
	add.s64 	%rd2, %rd1, %rd88;
	ld.global.u32 	%r194, [%rd2+4];
	add.s32 	%r195, %r219, %r2;
	mul.wide.s32 	%rd89, %r195, 4;
	add.s64 	%rd90, %rd1, %rd89;
	ld.global.u32 	%r196, [%rd90];
	setp.lt.s32 	%p39, %r194, %r196;
	selp.b32 	%r219, %r193, %r219, %p39;
	setp.eq.s32 	%p40, %r27, 2;
	@%p40 bra 	$L__BB0_16;
	add.s32 	%r197, %r214, 2;
	ld.global.u32 	%r198, [%rd2+8];
	add.s32 	%r199, %r219, %r2;
	mul.wide.s32 	%rd91, %r199, 4;
	add.s64 	%rd92, %rd1, %rd91;
	ld.global.u32 	%r200, [%rd92];
	setp.lt.s32 	%p41, %r198, %r200;
	selp.b32 	%r219, %r197, %r219, %p41;
$L__BB0_16:
	setp.eq.s32 	%p42, %r219, %r205;
	@%p42 bra 	$L__BB0_18;
	add.s32 	%r201, %r205, %r2;
	mul.wide.u32 	%rd93, %r201, 4;
	add.s64 	%rd94, %rd1, %rd93;
	ld.global.u32 	%r202, [%rd94];
	add.s32 	%r203, %r219, %r2;
	mul.wide.s32 	%rd95, %r203, 4;
	add.s64 	%rd96, %rd1, %rd95;
	ld.global.u32 	%r204, [%rd96];
	st.global.u32 	[%rd94], %r204;
	st.global.u32 	[%rd96], %r202;
$L__BB0_18:
	setp.ne.s32 	%p43, %r6, %r1;
	add.s16 	%rs14, %rs14, 1;
	add.s16 	%rs13, %rs13, 1;
	mov.u32 	%r205, %r6;
	@%p43 bra 	$L__BB0_2;
$L__BB0_19:
	ret;

}


// ===== COMPILED SASS (sm_100) =====

	.target	sm_100

	.elftype	@"ET_EXEC"


//--------------------- .note.nv.tkinfo           --------------------------
	.section	.note.nv.tkinfo,"",@"SHT_NOTE"
	.sectionflags	@"SHF_NOTE_NV_TKINFO"
	.tkinfo
        /*0018*/ 	.word	0x00000002
        /*0030*/ 	.string	""
        /*0030*/ 	.string	"ptxas"
        /*0030*/ 	.string	"Cuda compilation tools, release 13.0, V13.0.88"
        /*0030*/ 	.string	"Build cuda_13.0.r13.0/compiler.36424714_0"
        /*0030*/ 	.string	"-arch sm_100 -m 64 "



//--------------------- .note.nv.cuinfo           --------------------------
	.section	.note.nv.cuinfo,"",@"SHT_NOTE"
	.sectionflags	@"SHF_NOTE_NV_CUINFO"
        /*0018*/ 	.short	0x0002
        /*001a*/ 	.short	0x0064
        /*001c*/ 	.short	0x0082
	.zero		2


//--------------------- .nv.info                  --------------------------
	.section	.nv.info,"",@"SHT_CUDA_INFO"
	.align	4


	//----- nvinfo : EIATTR_REGCOUNT
	.align		4
        /*0000*/ 	.byte	0x04, 0x2f
        /*0002*/ 	.short	(.L_1 - .L_0)
	.align		4
.L_0:
        /*0004*/ 	.word	index@(_Z17selectionSortRowsPii)
        /*0008*/ 	.word	0x00000017


	//----- nvinfo : EIATTR_FRAME_SIZE
	.align		4
.L_1:
        /*000c*/ 	.byte	0x04, 0x11
        /*000e*/ 	.short	(.L_3 - .L_2)
	.align		4
.L_2:
        /*0010*/ 	.word	index@(_Z17selectionSortRowsPii)
        /*0014*/ 	.word	0x00000000


	//----- nvinfo : EIATTR_MIN_STACK_SIZE
	.align		4
.L_3:
        /*0018*/ 	.byte	0x04, 0x12
        /*001a*/ 	.short	(.L_5 - .L_4)
	.align		4
.L_4:
        /*001c*/ 	.word	index@(_Z17selectionSortRowsPii)
        /*0020*/ 	.word	0x00000000
.L_5:


//--------------------- .nv.compat                --------------------------
	.section	.nv.compat,"",@"SHT_CUDA_COMPAT_INFO"
	.align	4
        /*0000*/ 	.byte	0x02, 0x09, 0x00, 0x00, 0x02, 0x02, 0x01, 0x00, 0x02, 0x05, 0x05, 0x00, 0x03, 0x07, 0x01, 0x01
        /*0010*/ 	.byte	0x02, 0x03, 0x00, 0x00, 0x02, 0x06, 0x01, 0x00, 0x04, 0x0b, 0x08, 0x00, 0x09, 0x00, 0x00, 0x00
        /*0020*/ 	.byte	0x00, 0x00, 0x00, 0x00


//--------------------- .nv.info._Z17selectionSortRowsPii --------------------------
	.section	.nv.info._Z17selectionSortRowsPii,"",@"SHT_CUDA_INFO"
	.sectionflags	@""
	.align	4


	//----- nvinfo : EIATTR_CUDA_API_VERSION
	.align		4
        /*0000*/ 	.byte	0x04, 0x37
        /*0002*/ 	.short	(.L_7 - .L_6)
.L_6:
        /*0004*/ 	.word	0x00000082


	//----- nvinfo : EIATTR_KPARAM_INFO
	.align		4
.L_7:
        /*0008*/ 	.byte	0x04, 0x17
        /*000a*/ 	.short	(.L_9 - .L_8)
.L_8:
        /*000c*/ 	.word	0x00000000
        /*0010*/ 	.short	0x0001
        /*0012*/ 	.short	0x0008
        /*0014*/ 	.byte	0x00, 0xf0, 0x11, 0x00


	//----- nvinfo : EIATTR_KPARAM_INFO
	.align		4
.L_9:
        /*0018*/ 	.byte	0x04, 0x17
        /*001a*/ 	.short	(.L_11 - .L_10)
.L_10:
        /*001c*/ 	.word	0x00000000
        /*0020*/ 	.short	0x0000
        /*0022*/ 	.short	0x0000
        /*0024*/ 	.byte	0x00, 0xf5, 0x21, 0x00


	//----- nvinfo : EIATTR_SPARSE_MMA_MASK
	.align		4
.L_11:
        /*0028*/ 	.byte	0x03, 0x50
        /*002a*/ 	.short	0x0000


	//----- nvinfo : EIATTR_MAXREG_COUNT
	.align		4
        /*002c*/ 	.byte	0x03, 0x1b
        /*002e*/ 	.short	0x00ff


	//----- nvinfo : EIATTR_MERCURY_ISA_VERSION
	.align		4
        /*0030*/ 	.byte	0x03, 0x5f
        /*0032*/ 	.short	0x0101


	//----- nvinfo : EIATTR_VRC_CTA_INIT_COUNT
	.align		4
        /*0034*/ 	.byte	0x02, 0x4a
	.zero		1
	.zero		1


	//----- nvinfo : EIATTR_EXIT_INSTR_OFFSETS
	.align		4
        /*0038*/ 	.byte	0x04, 0x1c
        /*003a*/ 	.short	(.L_13 - .L_12)


	//   ....[0]....
.L_12:
        /*003c*/ 	.word	0x00000030


	//   ....[1]....
        /*0040*/ 	.word	0x00001220


	//----- nvinfo : EIATTR_CBANK_PARAM_SIZE
	.align		4
.L_13:
        /*0044*/ 	.byte	0x03, 0x19
        /*0046*/ 	.short	0x000c


	//----- nvinfo : EIATTR_PARAM_CBANK
	.align		4
        /*0048*/ 	.byte	0x04, 0x0a
        /*004a*/ 	.short	(.L_15 - .L_14)
	.align		4
.L_14:
        /*004c*/ 	.word	index@(.nv.constant0._Z17selectionSortRowsPii)
        /*0050*/ 	.short	0x0380
        /*0052*/ 	.short	0x000c


	//----- nvinfo : EIATTR_SW_WAR
	.align		4
.L_15:
        /*0054*/ 	.byte	0x04, 0x36
        /*0056*/ 	.short	(.L_17 - .L_16)
.L_16:
        /*0058*/ 	.word	0x00000008
.L_17:


//--------------------- .nv.callgraph             --------------------------
	.section	.nv.callgraph,"",@"SHT_CUDA_CALLGRAPH"
	.align	4
	.sectionentsize	8
	.align		4
        /*0000*/ 	.word	0x00000000
	.align		4
        /*0004*/ 	.word	0xffffffff
	.align		4
        /*0008*/ 	.word	0x00000000
	.align		4
        /*000c*/ 	.word	0xfffffffe
	.align		4
        /*0010*/ 	.word	0x00000000
	.align		4
        /*0014*/ 	.word	0xfffffffd
	.align		4
        /*0018*/ 	.word	0x00000000
	.align		4
        /*001c*/ 	.word	0xfffffffc


//--------------------- .text._Z17selectionSortRowsPii --------------------------
	.section	.text._Z17selectionSortRowsPii,"ax",@progbits
	.align	128
        .global         _Z17selectionSortRowsPii
        .type           _Z17selectionSortRowsPii,@function
        .size           _Z17selectionSortRowsPii,(.L_x_7 - _Z17selectionSortRowsPii)
        .other          _Z17selectionSortRowsPii,@"STO_CUDA_ENTRY STV_DEFAULT"
_Z17selectionSortRowsPii:
.text._Z17selectionSortRowsPii:
[----:B------:R-:W-:Y:S08]  /*0000*/  LDC R1, c[0x0][0x37c] ;  /* 0x0000df00ff017b82 */ /* 0x000ff00000000800 */
[----:B------:R-:W0:Y:S02]  /*0010*/  LDC R3, c[0x0][0x388] ;  /* 0x0000e200ff037b82 */ /* 0x000e240000000800 */
[----:B0-----:R-:W-:-:S13]  /*0020*/  ISETP.GE.AND P0, PT, R3, 0x2, PT ;  /* 0x000000020300780c */ /* 0x001fda0003f06270 */
[----:B------:R-:W-:Y:S05]  /*0030*/  @!P0 EXIT ;  /* 0x000000000000894d */ /* 0x000fea0003800000 */
[----:B------:R-:W0:Y:S01]  /*0040*/  S2UR UR4, SR_CTAID.X ;  /* 0x00000000000479c3 */ /* 0x000e220000002500 */
[----:B------:R-:W-:Y:S01]  /*0050*/  PRMT R0, RZ, 0x7610, R0 ;  /* 0x00007610ff007816 */ /* 0x000fe20000000000 */
[C---:B------:R-:W-:Y:S01]  /*0060*/  VIADD R12, R3.reuse, 0xffffffff ;  /* 0xffffffff030c7836 */ /* 0x040fe20000000000 */
[----:B------:R-:W-:Y:S01]  /*0070*/  PRMT R2, RZ, 0x7610, R2 ;  /* 0x00007610ff027816 */ /* 0x000fe20000000002 */
[----:B------:R-:W1:Y:S01]  /*0080*/  LDCU.U16 UR7, c[0x0][0x388] ;  /* 0x00007100ff0777ac */ /* 0x000e620008000400 */
[----:B------:R-:W2:Y:S01]  /*0090*/  LDCU.64 UR8, c[0x0][0x358] ;  /* 0x00006b00ff0877ac */ /* 0x000ea20008000a00 */
[----:B0-----:R-:W-:Y:S01]  /*00a0*/  IMAD R3, R3, UR4, RZ ;  /* 0x0000000403037c24 */ /* 0x001fe2000f8e02ff */
[----:B-12---:R-:W-:-:S06]  /*00b0*/  UMOV UR4, URZ ;  /* 0x000000ff00047c82 */ /* 0x006fcc0008000000 */
.L_x_5:
[----:B------:R-:W0:Y:S01]  /*00c0*/  LDCU UR5, c[0x0][0x388] ;  /* 0x00007100ff0577ac */ /* 0x000e220008000800 */
[----:B------:R-:W-:Y:S01]  /*00d0*/  VIADD R13, R12, -UR4 ;  /* 0x800000040c0d7c36 */ /* 0x000fe20008000000 */
[----:B------:R-:W-:Y:S01]  /*00e0*/  MOV R4, UR4 ;  /* 0x0000000400047c02 */ /* 0x000fe20008000f00 */
[----:B------:R-:W-:-:S06]  /*00f0*/  UIADD3 UR6, UPT, UPT, UR4, 0x1, URZ ;  /* 0x0000000104067890 */ /* 0x000fcc000fffe0ff */
[----:B------:R-:W-:Y:S01]  /*0100*/  IMAD.U32 R6, RZ, RZ, UR6 ;  /* 0x00000006ff067e24 */ /* 0x000fe2000f8e00ff */
[----:B0-----:R-:W-:-:S04]  /*0110*/  UIADD3 UR5, UPT, UPT, -UR4, -0x2, UR5 ;  /* 0xfffffffe04057890 */ /* 0x001fc8000fffe105 */
[----:B------:R-:W-:-:S09]  /*0120*/  UISETP.GE.U32.AND UP0, UPT, UR5, 0xf, UPT ;  /* 0x0000000f0500788c */ /* 0x000fd2000bf06070 */
[----:B------:R-:W-:Y:S05]  /*0130*/  BRA.U !UP0, `(.L_x_0) ;  /* 0x0000000508d07547 */ /* 0x000fea000b800000 */
[----:B------:R-:W-:Y:S01]  /*0140*/  LOP3.LUT R5, R13, 0xfffffff0, RZ, 0xc0, !PT ;  /* 0xfffffff00d057812 */ /* 0x000fe200078ec0ff */
[----:B------:R-:W-:Y:S01]  /*0150*/  VIADD R10, R3, UR4 ;  /* 0x00000004030a7c36 */ /* 0x000fe20008000000 */
[----:B------:R-:W-:Y:S01]  /*0160*/  MOV R11, UR4 ;  /* 0x00000004000b7c02 */ /* 0x000fe20008000f00 */
[----:B------:R-:W-:Y:S02]  /*0170*/  IMAD.U32 R4, RZ, RZ, UR4 ;  /* 0x00000004ff047e24 */ /* 0x000fe4000f8e00ff */
[----:B------:R-:W-:-:S07]  /*0180*/  IMAD.MOV R5, RZ, RZ, -R5 ;  /* 0x000000ffff057224 */ /* 0x000fce00078e0a05 */
.L_x_1:
[----:B------:R-:W0:Y:S01]  /*0190*/  LDC.64 R6, c[0x0][0x380] ;  /* 0x0000e000ff067b82 */ /* 0x000e220000000a00 */
[----:B------:R-:W-:Y:S01]  /*01a0*/  IADD3 R15, PT, PT, R10, 0x1, RZ ;  /* 0x000000010a0f7810 */ /* 0x000fe20007ffe0ff */
[----:B------:R-:W-:-:S06]  /*01b0*/  IMAD.IADD R17, R3, 0x1, R4 ;  /* 0x0000000103117824 */ /* 0x000fcc00078e0204 */
[----:B------:R-:W1:Y:S01]  /*01c0*/  LDC.64 R8, c[0x0][0x380] ;  /* 0x0000e000ff087b82 */ /* 0x000e620000000a00 */
[----:B0-----:R-:W-:-:S04]  /*01d0*/  IMAD.WIDE.U32 R14, R15, 0x4, R6 ;  /* 0x000000040f0e7825 */ /* 0x001fc800078e0006 */
[----:B------:R-:W-:Y:S02]  /*01e0*/  IMAD.WIDE R16, R17, 0x4, R6 ;  /* 0x0000000411107825 */ /* 0x000fe400078e0206 */
[----:B------:R-:W2:Y:S04]  /*01f0*/  LDG.E R14, desc[UR8][R14.64] ;  /* 0x000000080e0e7981 */ /* 0x000ea8000c1e1900 */
[----:B------:R-:W2:Y:S01]  /*0200*/  LDG.E R17, desc[UR8][R16.64] ;  /* 0x0000000810117981 */ /* 0x000ea2000c1e1900 */
[----:B------:R-:W-:-:S05]  /*0210*/  VIADD R18, R11, 0x1 ;  /* 0x000000010b127836 */ /* 0x000fca0000000000 */
[----:B------:R-:W-:Y:S02]  /*0220*/  IADD3 R20, P1, PT, R3, R18, RZ ;  /* 0x0000001203147210 */ /* 0x000fe40007f3e0ff */
[----:B--2---:R-:W-:-:S04]  /*0230*/  ISETP.GE.AND P0, PT, R14, R17, PT ;  /* 0x000000110e00720c */ /* 0x004fc80003f06270 */
[----:B------:R-:W-:Y:S02]  /*0240*/  SEL R4, R18, R4, !P0 ;  /* 0x0000000412047207 */ /* 0x000fe40004000000 */
[----:B------:R-:W-:Y:S02]  /*0250*/  IADD3.X R18, PT, PT, RZ, RZ, RZ, P1, !PT ;  /* 0x000000ffff127210 */ /* 0x000fe40000ffe4ff */
[----:B-1----:R-:W-:Y:S01]  /*0260*/  LEA R8, P0, R20, R8, 0x2 ;  /* 0x0000000814087211 */ /* 0x002fe200078010ff */
[----:B------:R-:W-:-:S03]  /*0270*/  IMAD.IADD R19, R3, 0x1, R4 ;  /* 0x0000000103137824 */ /* 0x000fc600078e0204 */
[----:B------:R-:W-:Y:S01]  /*0280*/  LEA.HI.X R9, R20, R9, R18, 0x2, P0 ;  /* 0x0000000914097211 */ /* 0x000fe200000f1412 */
[----:B------:R-:W-:-:S04]  /*0290*/  IMAD.WIDE R14, R19, 0x4, R6 ;  /* 0x00000004130e7825 */ /* 0x000fc800078e0206 */
[----:B------:R-:W2:Y:S04]  /*02a0*/  LDG.E R16, desc[UR8][R8.64+0x4] ;  /* 0x0000040808107981 */ /* 0x000ea8000c1e1900 */
[----:B------:R-:W2:Y:S04]  /*02b0*/  LDG.E R15, desc[UR8][R14.64] ;  /* 0x000000080e0f7981 */ /* 0x000ea8000c1e1900 */
[----:B------:R-:W3:Y:S04]  /*02c0*/  LDG.E R18, desc[UR8][R8.64+0x8] ;  /* 0x0000080808127981 */ /* 0x000ee8000c1e1900 */
[----:B------:R-:W4:Y:S01]  /*02d0*/  LDG.E R14, desc[UR8][R8.64+0xc] ;  /* 0x00000c08080e7981 */ /* 0x000f22000c1e1900 */
[----:B--2---:R-:W-:-:S13]  /*02e0*/  ISETP.GE.AND P0, PT, R16, R15, PT ;  /* 0x0000000f1000720c */ /* 0x004fda0003f06270 */
[----:B------:R-:W-:-:S05]  /*02f0*/  @!P0 VIADD R4, R11, 0x2 ;  /* 0x000000020b048836 */ /* 0x000fca0000000000 */
[----:B------:R-:W-:-:S05]  /*0300*/  IADD3 R17, PT, PT, R3, R4, RZ ;  /* 0x0000000403117210 */ /* 0x000fca0007ffe0ff */
[----:B------:R-:W-:-:S06]  /*0310*/  IMAD.WIDE R16, R17, 0x4, R6 ;  /* 0x0000000411107825 */ /* 0x000fcc00078e0206 */
[----:B------:R-:W3:Y:S04]  /*0320*/  LDG.E R17, desc[UR8][R16.64] ;  /* 0x0000000810117981 */ /* 0x000ee8000c1e1900 */
[----:B------:R-:W2:Y:S01]  /*0330*/  LDG.E R16, desc[UR8][R8.64+0x10] ;  /* 0x0000100808107981 */ /* 0x000ea2000c1e1900 */
[----:B---3--:R-:W-:-:S13]  /*0340*/  ISETP.GE.AND P0, PT, R18, R17, PT ;  /* 0x000000111200720c */ /* 0x008fda0003f06270 */
[----:B------:R-:W-:-:S04]  /*0350*/  @!P0 VIADD R4, R11, 0x3 ;  /* 0x000000030b048836 */ /* 0x000fc80000000000 */
[----:B------:R-:W-:-:S04]  /*0360*/  IMAD.IADD R19, R3, 0x1, R4 ;  /* 0x0000000103137824 */ /* 0x000fc800078e0204 */
[----:B------:R-:W-:-:S06]  /*0370*/  IMAD.WIDE R18, R19, 0x4, R6 ;  /* 0x0000000413127825 */ /* 0x000fcc00078e0206 */
[----:B------:R-:W4:Y:S04]  /*0380*/  LDG.E R19, desc[UR8][R18.64] ;  /* 0x0000000812137981 */ /* 0x000f28000c1e1900 */
[----:B------:R-:W3:Y:S01]  /*0390*/  LDG.E R18, desc[UR8][R8.64+0x14] ;  /* 0x0000140808127981 */ /* 0x000ee2000c1e1900 */
[----:B----4-:R-:W-:-:S13]  /*03a0*/  ISETP.GE.AND P0, PT, R14, R19, PT ;  /* 0x000000130e00720c */ /* 0x010fda0003f06270 */
[----:B------:R-:W-:-:S05]  /*03b0*/  @!P0 IADD3 R4, PT, PT, R11, 0x4, RZ ;  /* 0x000000040b048810 */ /* 0x000fca0007ffe0ff */
[----:B------:R-:W-:-:S04]  /*03c0*/  IMAD.IADD R15, R3, 0x1, R4 ;  /* 0x00000001030f7824 */ /* 0x000fc800078e0204 */
[----:B------:R-:W-:-:S06]  /*03d0*/  IMAD.WIDE R14, R15, 0x4, R6 ;  /* 0x000000040f0e7825 */ /* 0x000fcc00078e0206 */
[----:B------:R-:W2:Y:S04]  /*03e0*/  LDG.E R15, desc[UR8][R14.64] ;  /* 0x000000080e0f7981 */ /* 0x000ea8000c1e1900 */
        /* <DEDUP_REMOVED lines=59> */
[----:B------:R-:W3:Y:S02]  /*07a0*/  LDG.E R17, desc[UR8][R16.64] ;  /* 0x0000000810117981 */ /* 0x000ee4000c1e1900 */
[----:B---3--:R-:W-:-:S13]  /*07b0*/  ISETP.GE.AND P0, PT, R18, R17, PT ;  /* 0x000000111200720c */ /* 0x008fda0003f06270 */
[----:B------:R-:W-:-:S04]  /*07c0*/  @!P0 VIADD R4, R11, 0xf ;  /* 0x0000000f0b048836 */ /* 0x000fc80000000000 */
[----:B------:R-:W-:-:S04]  /*07d0*/  IMAD.IADD R19, R3, 0x1, R4 ;  /* 0x0000000103137824 */ /* 0x000fc800078e0204 */
[----:B------:R-:W-:-:S06]  /*07e0*/  IMAD.WIDE R6, R19, 0x4, R6 ;  /* 0x0000000413067825 */ /* 0x000fcc00078e0206 */
[----:B------:R-:W4:Y:S01]  /*07f0*/  LDG.E R7, desc[UR8][R6.64] ;  /* 0x0000000806077981 */ /* 0x000f22000c1e1900 */
[----:B------:R-:W-:-:S04]  /*0800*/  IADD3 R5, PT, PT, R5, 0x10, RZ ;  /* 0x0000001005057810 */ /* 0x000fc80007ffe0ff */
[----:B------:R-:W-:Y:S01]  /*0810*/  ISETP.NE.AND P1, PT, R5, RZ, PT ;  /* 0x000000ff0500720c */ /* 0x000fe20003f25270 */
[----:B------:R-:W-:Y:S02]  /*0820*/  VIADD R11, R11, 0x10 ;  /* 0x000000100b0b7836 */ /* 0x000fe40000000000 */
[----:B------:R-:W-:Y:S01]  /*0830*/  VIADD R10, R10, 0x10 ;  /* 0x000000100a0a7836 */ /* 0x000fe20000000000 */
[----:B----4-:R-:W-:-:S04]  /*0840*/  ISETP.GE.AND P0, PT, R14, R7, PT ;  /* 0x000000070e00720c */ /* 0x010fc80003f06270 */
[----:B------:R-:W-:-:S05]  /*0850*/  SEL R4, R11, R4, !P0 ;  /* 0x000000040b047207 */ /* 0x000fca0004000000 */
[----:B------:R-:W-:Y:S05]  /*0860*/  @P1 BRA `(.L_x_1) ;  /* 0xfffffff800481947 */ /* 0x000fea000383ffff */
[----:B------:R-:W-:-:S07]  /*0870*/  IADD3 R6, PT, PT, R11, 0x1, RZ ;  /* 0x000000010b067810 */ /* 0x000fce0007ffe0ff */
.L_x_0:
[----:B------:R-:W-:-:S13]  /*0880*/  LOP3.LUT P0, RZ, R13, 0xf, RZ, 0xc0, !PT ;  /* 0x0000000f0dff7812 */ /* 0x000fda000780c0ff */
[----:B------:R-:W-:Y:S05]  /*0890*/  @!P0 BRA `(.L_x_2) ;  /* 0x0000000800248947 */ /* 0x000fea0003800000 */
[----:B------:R-:W-:-:S05]  /*08a0*/  LOP3.LUT R5, RZ, R2, RZ, 0x33, !PT ;  /* 0x00000002ff057212 */ /* 0x000fca00078e33ff */
[----:B------:R-:W-:-:S05]  /*08b0*/  VIADD R5, R5, UR7 ;  /* 0x0000000705057c36 */ /* 0x000fca0008000000 */
[----:B------:R-:W-:-:S04]  /*08c0*/  LOP3.LUT R5, R5, 0xf, RZ, 0xc0, !PT ;  /* 0x0000000f05057812 */ /* 0x000fc800078ec0ff */
[C---:B------:R-:W-:Y:S01]  /*08d0*/  LOP3.LUT P0, RZ, R5.reuse, 0x7, RZ, 0xc0, !PT ;  /* 0x0000000705ff7812 */ /* 0x040fe2000780c0ff */
[----:B------:R-:W-:-:S05]  /*08e0*/  VIADD R7, R5, 0xffffffff ;  /* 0xffffffff05077836 */ /* 0x000fca0000000000 */
[----:B------:R-:W-:-:S13]  /*08f0*/  ISETP.GE.U32.AND P1, PT, R7, 0x7, PT ;  /* 0x000000070700780c */ /* 0x000fda0003f26070 */
[----:B------:R-:W-:Y:S05]  /*0900*/  @!P1 BRA `(.L_x_3) ;  /* 0x0000000000e49947 */ /* 0x000fea0003800000 */
[----:B------:R-:W0:Y:S01]  /*0910*/  LDC.64 R8, c[0x0][0x380] ;  /* 0x0000e000ff087b82 */ /* 0x000e220000000a00 */
[C---:B------:R-:W-:Y:S01]  /*0920*/  IADD3 R15, PT, PT, R3.reuse, R6, RZ ;  /* 0x00000006030f7210 */ /* 0x040fe20007ffe0ff */
[----:B------:R-:W-:-:S06]  /*0930*/  IMAD.IADD R17, R3, 0x1, R4 ;  /* 0x0000000103117824 */ /* 0x000fcc00078e0204 */
[----:B------:R-:W1:Y:S01]  /*0940*/  LDC.64 R10, c[0x0][0x380] ;  /* 0x0000e000ff0a7b82 */ /* 0x000e620000000a00 */
[----:B0-----:R-:W-:-:S04]  /*0950*/  IMAD.WIDE.U32 R14, R15, 0x4, R8 ;  /* 0x000000040f0e7825 */ /* 0x001fc800078e0008 */
[----:B------:R-:W-:Y:S02]  /*0960*/  IMAD.WIDE R16, R17, 0x4, R8 ;  /* 0x0000000411107825 */ /* 0x000fe400078e0208 */
[----:B------:R-:W2:Y:S04]  /*0970*/  LDG.E R14, desc[UR8][R14.64] ;  /* 0x000000080e0e7981 */ /* 0x000ea8000c1e1900 */
[----:B------:R-:W2:Y:S01]  /*0980*/  LDG.E R17, desc[UR8][R16.64] ;  /* 0x0000000810117981 */ /* 0x000ea2000c1e1900 */
[----:B------:R-:W-:-:S05]  /*0990*/  IADD3 R5, P2, PT, R3, R6, RZ ;  /* 0x0000000603057210 */ /* 0x000fca0007f5e0ff */
[----:B------:R-:W-:Y:S01]  /*09a0*/  IMAD.X R18, RZ, RZ, RZ, P2 ;  /* 0x000000ffff127224 */ /* 0x000fe200010e06ff */
[----:B--2---:R-:W-:-:S04]  /*09b0*/  ISETP.GE.AND P1, PT, R14, R17, PT ;  /* 0x000000110e00720c */ /* 0x004fc80003f26270 */
[----:B------:R-:W-:Y:S02]  /*09c0*/  SEL R4, R6, R4, !P1 ;  /* 0x0000000406047207 */ /* 0x000fe40004800000 */
[----:B-1----:R-:W-:Y:S02]  /*09d0*/  LEA R10, P1, R5, R10, 0x2 ;  /* 0x0000000a050a7211 */ /* 0x002fe400078210ff */
[----:B------:R-:W-:Y:S02]  /*09e0*/  IADD3 R19, PT, PT, R3, R4, RZ ;  /* 0x0000000403137210 */ /* 0x000fe40007ffe0ff */
[----:B------:R-:W-:-:S03]  /*09f0*/  LEA.HI.X R11, R5, R11, R18, 0x2, P1 ;  /* 0x0000000b050b7211 */ /* 0x000fc600008f1412 */
[----:B------:R-:W-:Y:S02]  /*0a00*/  IMAD.WIDE R18, R19, 0x4, R8 ;  /* 0x0000000413127825 */ /* 0x000fe400078e0208 */
[----:B------:R-:W2:Y:S04]  /*0a10*/  LDG.E R5, desc[UR8][R10.64+0x4] ;  /* 0x000004080a057981 */ /* 0x000ea8000c1e1900 */
[----:B------:R-:W2:Y:S02]  /*0a20*/  LDG.E R18, desc[UR8][R18.64] ;  /* 0x0000000812127981 */ /* 0x000ea4000c1e1900 */
[----:B--2---:R-:W-:Y:S02]  /*0a30*/  ISETP.GE.AND P1, PT, R5, R18, PT ;  /* 0x000000120500720c */ /* 0x004fe40003f26270 */
[----:B------:R-:W2:Y:S11]  /*0a40*/  LDG.E R5, desc[UR8][R10.64+0x8] ;  /* 0x000008080a057981 */ /* 0x000eb6000c1e1900 */
[----:B------:R-:W-:-:S04]  /*0a50*/  @!P1 VIADD R4, R6, 0x1 ;  /* 0x0000000106049836 */ /* 0x000fc80000000000 */
[----:B------:R-:W-:-:S04]  /*0a60*/  IMAD.IADD R15, R3, 0x1, R4 ;  /* 0x00000001030f7824 */ /* 0x000fc800078e0204 */
[----:B------:R-:W-:-:S06]  /*0a70*/  IMAD.WIDE R14, R15, 0x4, R8 ;  /* 0x000000040f0e7825 */ /* 0x000fcc00078e0208 */
[----:B------:R-:W2:Y:S02]  /*0a80*/  LDG.E R14, desc[UR8][R14.64] ;  /* 0x000000080e0e7981 */ /* 0x000ea4000c1e1900 */
[----:B--2---:R-:W-:Y:S02]  /*0a90*/  ISETP.GE.AND P1, PT, R5, R14, PT ;  /* 0x0000000e0500720c */ /* 0x004fe40003f26270 */
[----:B------:R-:W2:Y:S11]  /*0aa0*/  LDG.E R5, desc[UR8][R10.64+0xc] ;  /* 0x00000c080a057981 */ /* 0x000eb6000c1e1900 */
[----:B------:R-:W-:-:S05]  /*0ab0*/  @!P1 IADD3 R4, PT, PT, R6, 0x2, RZ ;  /* 0x0000000206049810 */ /* 0x000fca0007ffe0ff */
[----:B------:R-:W-:-:S04]  /*0ac0*/  IMAD.IADD R17, R3, 0x1, R4 ;  /* 0x0000000103117824 */ /* 0x000fc800078e0204 */
[----:B------:R-:W-:-:S06]  /*0ad0*/  IMAD.WIDE R16, R17, 0x4, R8 ;  /* 0x0000000411107825 */ /* 0x000fcc00078e0208 */
[----:B------:R-:W2:Y:S02]  /*0ae0*/  LDG.E R16, desc[UR8][R16.64] ;  /* 0x0000000810107981 */ /* 0x000ea4000c1e1900 */
[----:B--2---:R-:W-:Y:S02]  /*0af0*/  ISETP.GE.AND P1, PT, R5, R16, PT ;  /* 0x000000100500720c */ /* 0x004fe40003f26270 */
[----:B------:R-:W2:Y:S11]  /*0b00*/  LDG.E R5, desc[UR8][R10.64+0x10] ;  /* 0x000010080a057981 */ /* 0x000eb6000c1e1900 */
[----:B------:R-:W-:-:S05]  /*0b10*/  @!P1 VIADD R4, R6, 0x3 ;  /* 0x0000000306049836 */ /* 0x000fca0000000000 */
[----:B------:R-:W-:-:S05]  /*0b20*/  IADD3 R19, PT, PT, R3, R4, RZ ;  /* 0x0000000403137210 */ /* 0x000fca0007ffe0ff */
[----:B------:R-:W-:-:S06]  /*0b30*/  IMAD.WIDE R18, R19, 0x4, R8 ;  /* 0x0000000413127825 */ /* 0x000fcc00078e0208 */
        /* <DEDUP_REMOVED lines=13> */
[----:B--2---:R-:W-:-:S13]  /*0c10*/  ISETP.GE.AND P1, PT, R5, R16, PT ;  /* 0x000000100500720c */ /* 0x004fda0003f26270 */
[----:B------:R-:W-:-:S05]  /*0c20*/  @!P1 VIADD R4, R6, 0x6 ;  /* 0x0000000606049836 */ /* 0x000fca0000000000 */
[----:B------:R-:W-:-:S05]  /*0c30*/  IADD3 R5, PT, PT, R3, R4, RZ ;  /* 0x0000000403057210 */ /* 0x000fca0007ffe0ff */
[----:B------:R-:W-:Y:S02]  /*0c40*/  IMAD.WIDE R8, R5, 0x4, R8 ;  /* 0x0000000405087825 */ /* 0x000fe400078e0208 */
[----:B------:R-:W2:Y:S04]  /*0c50*/  LDG.E R5, desc[UR8][R10.64+0x1c] ;  /* 0x00001c080a057981 */ /* 0x000ea8000c1e1900 */
[----:B------:R-:W2:Y:S02]  /*0c60*/  LDG.E R8, desc[UR8][R8.64] ;  /* 0x0000000808087981 */ /* 0x000ea4000c1e1900 */
[----:B--2---:R-:W-:-:S13]  /*0c70*/  ISETP.GE.AND P1, PT, R5, R8, PT ;  /* 0x000000080500720c */ /* 0x004fda0003f26270 */
[C---:B------:R-:W-:Y:S02]  /*0c80*/  @!P1 VIADD R4, R6.reuse, 0x7 ;  /* 0x0000000706049836 */ /* 0x040fe40000000000 */
[----:B------:R-:W-:-:S07]  /*0c90*/  VIADD R6, R6, 0x8 ;  /* 0x0000000806067836 */ /* 0x000fce0000000000 */
.L_x_3:
[----:B------:R-:W-:Y:S05]  /*0ca0*/  @!P0 BRA `(.L_x_2) ;  /* 0x0000000400208947 */ /* 0x000fea0003800000 */
[----:B------:R-:W-:-:S04]  /*0cb0*/  LOP3.LUT R5, RZ, R0, RZ, 0x33, !PT ;  /* 0x00000000ff057212 */ /* 0x000fc800078e33ff */
[----:B------:R-:W-:-:S04]  /*0cc0*/  IADD3 R5, PT, PT, R5, UR7, RZ ;  /* 0x0000000705057c10 */ /* 0x000fc8000fffe0ff */
[----:B------:R-:W-:-:S04]  /*0cd0*/  LOP3.LUT R5, R5, 0xffff, RZ, 0xc0, !PT ;  /* 0x0000ffff05057812 */ /* 0x000fc800078ec0ff */
[C---:B------:R-:W-:Y:S02]  /*0ce0*/  LOP3.LUT R7, R5.reuse, 0x7, RZ, 0xc0, !PT ;  /* 0x0000000705077812 */ /* 0x040fe400078ec0ff */
[----:B------:R-:W-:-:S03]  /*0cf0*/  LOP3.LUT R5, R5, 0x3, RZ, 0xc0, !PT ;  /* 0x0000000305057812 */ /* 0x000fc600078ec0ff */
[----:B------:R-:W-:Y:S01]  /*0d00*/  VIADD R7, R7, 0xffffffff ;  /* 0xffffffff07077836 */ /* 0x000fe20000000000 */
[----:B------:R-:W-:-:S04]  /*0d10*/  ISETP.NE.AND P0, PT, R5, RZ, PT ;  /* 0x000000ff0500720c */ /* 0x000fc80003f05270 */
        /* <DEDUP_REMOVED lines=14> */
[----:B-1----:R-:W-:-:S03]  /*0e00*/  LEA R10, P1, R7, R10, 0x2 ;  /* 0x0000000a070a7211 */ /* 0x002fc600078210ff */
[----:B------:R-:W-:Y:S01]  /*0e10*/  IMAD.IADD R19, R3, 0x1, R4 ;  /* 0x0000000103137824 */ /* 0x000fe200078e0204 */
[----:B------:R-:W-:-:S03]  /*0e20*/  LEA.HI.X R11, R7, R11, R18, 0x2, P1 ;  /* 0x0000000b070b7211 */ /* 0x000fc600008f1412 */
[----:B------:R-:W-:Y:S02]  /*0e30*/  IMAD.WIDE R18, R19, 0x4, R8 ;  /* 0x0000000413127825 */ /* 0x000fe400078e0208 */
[----:B------:R-:W2:Y:S04]  /*0e40*/  LDG.E R7, desc[UR8][R10.64+0x4] ;  /* 0x000004080a077981 */ /* 0x000ea8000c1e1900 */
        /* <DEDUP_REMOVED lines=16> */
.L_x_4:
[----:B------:R-:W-:Y:S05]  /*0f50*/  @!P0 BRA `(.L_x_2) ;  /* 0x0000000000748947 */ /* 0x000fea0003800000 */
[----:B------:R-:W0:Y:S01]  /*0f60*/  LDC.64 R8, c[0x0][0x380] ;  /* 0x0000e000ff087b82 */ /* 0x000e220000000a00 */
[C---:B------:R-:W-:Y:S01]  /*0f70*/  IADD3 R15, PT, PT, R3.reuse, R4, RZ ;  /* 0x00000004030f7210 */ /* 0x040fe20007ffe0ff */
[----:B------:R-:W-:-:S04]  /*0f80*/  IMAD.IADD R11, R3, 0x1, R6 ;  /* 0x00000001030b7824 */ /* 0x000fc800078e0206 */
[----:B0-----:R-:W-:-:S04]  /*0f90*/  IMAD.WIDE R14, R15, 0x4, R8 ;  /* 0x000000040f0e7825 */ /* 0x001fc800078e0208 */
[----:B------:R-:W-:Y:S02]  /*0fa0*/  IMAD.WIDE.U32 R10, R11, 0x4, R8 ;  /* 0x000000040b0a7825 */ /* 0x000fe400078e0008 */
[----:B------:R-:W2:Y:S04]  /*0fb0*/  LDG.E R15, desc[UR8][R14.64] ;  /* 0x000000080e0f7981 */ /* 0x000ea8000c1e1900 */
[----:B------:R-:W2:Y:S01]  /*0fc0*/  LDG.E R10, desc[UR8][R10.64] ;  /* 0x000000080a0a7981 */ /* 0x000ea2000c1e1900 */
[----:B------:R-:W-:Y:S02]  /*0fd0*/  ISETP.NE.AND P1, PT, R5, 0x1, PT ;  /* 0x000000010500780c */ /* 0x000fe40003f25270 */
[----:B--2---:R-:W-:-:S04]  /*0fe0*/  ISETP.GE.AND P0, PT, R10, R15, PT ;  /* 0x0000000f0a00720c */ /* 0x004fc80003f06270 */
[----:B------:R-:W-:-:S07]  /*0ff0*/  SEL R4, R6, R4, !P0 ;  /* 0x0000000406047207 */ /* 0x000fce0004000000 */
[----:B------:R-:W-:Y:S05]  /*1000*/  @!P1 BRA `(.L_x_2) ;  /* 0x0000000000489947 */ /* 0x000fea0003800000 */
[----:B------:R-:W0:Y:S01]  /*1010*/  LDC.64 R10, c[0x0][0x380] ;  /* 0x0000e000ff0a7b82 */ /* 0x000e220000000a00 */
[C---:B------:R-:W-:Y:S01]  /*1020*/  IADD3 R7, P0, PT, R3.reuse, R6, RZ ;  /* 0x0000000603077210 */ /* 0x040fe20007f1e0ff */
[----:B------:R-:W-:-:S03]  /*1030*/  IMAD.IADD R15, R3, 0x1, R4 ;  /* 0x00000001030f7824 */ /* 0x000fc600078e0204 */
[----:B------:R-:W-:Y:S01]  /*1040*/  IADD3.X R16, PT, PT, RZ, RZ, RZ, P0, !PT ;  /* 0x000000ffff107210 */ /* 0x000fe200007fe4ff */
[----:B------:R-:W-:-:S06]  /*1050*/  IMAD.WIDE R14, R15, 0x4, R8 ;  /* 0x000000040f0e7825 */ /* 0x000fcc00078e0208 */
[----:B------:R-:W2:Y:S01]  /*1060*/  LDG.E R14, desc[UR8][R14.64] ;  /* 0x000000080e0e7981 */ /* 0x000ea2000c1e1900 */
[----:B0-----:R-:W-:-:S04]  /*1070*/  LEA R10, P0, R7, R10, 0x2 ;  /* 0x0000000a070a7211 */ /* 0x001fc800078010ff */
[----:B------:R-:W-:-:S05]  /*1080*/  LEA.HI.X R11, R7, R11, R16, 0x2, P0 ;  /* 0x0000000b070b7211 */ /* 0x000fca00000f1410 */
[----:B------:R-:W2:Y:S01]  /*1090*/  LDG.E R7, desc[UR8][R10.64+0x4] ;  /* 0x000004080a077981 */ /* 0x000ea2000c1e1900 */
[----:B------:R-:W-:Y:S02]  /*10a0*/  ISETP.NE.AND P1, PT, R5, 0x2, PT ;  /* 0x000000020500780c */ /* 0x000fe40003f25270 */
[----:B--2---:R-:W-:-:S13]  /*10b0*/  ISETP.GE.AND P0, PT, R7, R14, PT ;  /* 0x0000000e0700720c */ /* 0x004fda0003f06270 */
[----:B------:R-:W-:-:S04]  /*10c0*/  @!P0 VIADD R4, R6, 0x1 ;  /* 0x0000000106048836 */ /* 0x000fc80000000000 */
[----:B------:R-:W-:-:S04]  /*10d0*/  @P1 IMAD.IADD R5, R3, 0x1, R4 ;  /* 0x0000000103051824 */ /* 0x000fc800078e0204 */
[----:B------:R-:W-:Y:S02]  /*10e0*/  @P1 IMAD.WIDE R8, R5, 0x4, R8 ;  /* 0x0000000405081825 */ /* 0x000fe400078e0208 */
[----:B------:R-:W2:Y:S04]  /*10f0*/  @P1 LDG.E R5, desc[UR8][R10.64+0x8] ;  /* 0x000008080a051981 */ /* 0x000ea8000c1e1900 */
[----:B------:R-:W2:Y:S02]  /*1100*/  @P1 LDG.E R8, desc[UR8][R8.64] ;  /* 0x0000000808081981 */ /* 0x000ea4000c1e1900 */
[----:B--2---:R-:W-:-:S13]  /*1110*/  ISETP.GE.OR P0, PT, R5, R8, !P1 ;  /* 0x000000080500720c */ /* 0x004fda0004f06670 */
[----:B------:R-:W-:-:S07]  /*1120*/  @!P0 IADD3 R4, PT, PT, R6, 0x2, RZ ;  /* 0x0000000206048810 */ /* 0x000fce0007ffe0ff */
.L_x_2:
[----:B------:R-:W-:-:S13]  /*1130*/  ISETP.NE.AND P0, PT, R4, UR4, PT ;  /* 0x0000000404007c0c */ /* 0x000fda000bf05270 */
[----:B------:R-:W0:Y:S01]  /*1140*/  @P0 LDC.64 R8, c[0x0][0x380] ;  /* 0x0000e000ff080b82 */ /* 0x000e220000000a00 */
[C---:B------:R-:W-:Y:S01]  /*1150*/  @P0 IMAD.IADD R7, R3.reuse, 0x1, R4 ;  /* 0x0000000103070824 */ /* 0x040fe200078e0204 */
[----:B------:R-:W-:-:S03]  /*1160*/  @P0 IADD3 R5, PT, PT, R3, UR4, RZ ;  /* 0x0000000403050c10 */ /* 0x000fc6000fffe0ff */
[----:B0-----:R-:W-:-:S04]  /*1170*/  @P0 IMAD.WIDE R6, R7, 0x4, R8 ;  /* 0x0000000407060825 */ /* 0x001fc800078e0208 */
[----:B------:R-:W-:Y:S01]  /*1180*/  @P0 IMAD.WIDE.U32 R4, R5, 0x4, R8 ;  /* 0x0000000405040825 */ /* 0x000fe200078e0008 */
[----:B------:R-:W2:Y:S04]  /*1190*/  @P0 LDG.E R11, desc[UR8][R6.64] ;  /* 0x00000008060b0981 */ /* 0x000ea8000c1e1900 */
[----:B------:R-:W3:Y:S01]  /*11a0*/  @P0 LDG.E R9, desc[UR8][R4.64] ;  /* 0x0000000804090981 */ /* 0x000ee2000c1e1900 */
[----:B------:R-:W-:Y:S01]  /*11b0*/  UMOV UR4, UR6 ;  /* 0x0000000600047c82 */ /* 0x000fe20008000000 */
[----:B------:R-:W-:Y:S01]  /*11c0*/  VIADD R2, R2, 0x1 ;  /* 0x0000000102027836 */ /* 0x000fe20000000000 */
[----:B------:R-:W-:Y:S01]  /*11d0*/  IADD3 R0, PT, PT, R0, 0x1, RZ ;  /* 0x0000000100007810 */ /* 0x000fe20007ffe0ff */
[----:B--2---:R0:W-:Y:S04]  /*11e0*/  @P0 STG.E desc[UR8][R4.64], R11 ;  /* 0x0000000b04000986 */ /* 0x0041e8000c101908 */
[----:B---3--:R0:W-:Y:S01]  /*11f0*/  @P0 STG.E desc[UR8][R6.64], R9 ;  /* 0x0000000906000986 */ /* 0x0081e2000c101908 */
[----:B------:R-:W-:-:S13]  /*1200*/  ISETP.NE.AND P0, PT, R12, UR6, PT ;  /* 0x000000060c007c0c */ /* 0x000fda000bf05270 */
[----:B0-----:R-:W-:Y:S05]  /*1210*/  @P0 BRA `(.L_x_5) ;  /* 0xffffffec00a80947 */ /* 0x001fea000383ffff */
[----:B------:R-:W-:Y:S05]  /*1220*/  EXIT ;  /* 0x000000000000794d */ /* 0x000fea0003800000 */
.L_x_6:
[----:B------:R-:W-:-:S00]  /*1230*/  BRA `(.L_x_6) ;  /* 0xfffffffc00fc7947 */ /* 0x000fc0000383ffff */
[----:B------:R-:W-:-:S00]  /*1240*/  NOP ;  /* 0x0000000000007918 */ /* 0x000fc00000000000 */
        /* <DEDUP_REMOVED lines=11> */
.L_x_7:


//--------------------- .nv.shared.reserved.0     --------------------------
	.section	.nv.shared.reserved.0,"aw",@nobits
	.weak		__nv_reservedSMEM_offset_0_alias
	.size		__nv_reservedSMEM_offset_0_alias, 0, 64
	.other		__nv_reservedSMEM_offset_0_alias,@"STO_CUDA_RESERVED_SHARED STV_DEFAULT"
__nv_reservedSMEM_offset_0_alias:
	.zero		0
	.zero		64


//--------------------- .nv.constant0._Z17selectionSortRowsPii --------------------------
	.section	.nv.constant0._Z17selectionSortRowsPii,"a",@progbits
	.sectionflags	@""
	.align	4
.nv.constant0._Z17selectionSortRowsPii:
	.zero		908


//--------------------- SYMBOLS --------------------------

	.type		.nv.reservedSmem.offset0,@object
	.size		.nv.reservedSmem.offset0,0x4
